//
// Generated by NVIDIA NVVM Compiler
//
// Compiler Build ID: CL-36424714
// Cuda compilation tools, release 13.0, V13.0.88
// Based on NVVM 20.0.0
//

.version 9.0
.target sm_100
.address_size 64

	// .globl	_Z10check_hashPPciS0_
.extern .func  (.param .b32 func_retval0) vprintf
(
	.param .b64 vprintf_param_0,
	.param .b64 vprintf_param_1
)
;
.global .align 1 .b8 $str[36] = {91, 66, 108, 111, 99, 107, 32, 45, 32, 37, 100, 93, 32, 67, 114, 97, 99, 107, 105, 110, 103, 32, 104, 97, 115, 104, 32, 37, 115, 32, 40, 37, 100, 41, 10};

.visible .entry _Z10check_hashPPciS0_(
	.param .u64 .ptr .align 1 _Z10check_hashPPciS0__param_0,
	.param .u32 _Z10check_hashPPciS0__param_1,
	.param .u64 .ptr .align 1 _Z10check_hashPPciS0__param_2
)
{
	.local .align 8 .b8 	__local_depot0[24];
	.reg .b64 	%SP;
	.reg .b64 	%SPL;
	.reg .b32 	%r<7>;
	.reg .b64 	%rd<14>;

	mov.u64 	%SPL, __local_depot0;
	cvta.local.u64 	%SP, %SPL;
	ld.param.u64 	%rd1, [_Z10check_hashPPciS0__param_0];
	ld.param.u64 	%rd2, [_Z10check_hashPPciS0__param_2];
	cvta.to.global.u64 	%rd3, %rd1;
	cvta.to.global.u64 	%rd4, %rd2;
	add.u64 	%rd5, %SP, 0;
	add.u64 	%rd6, %SPL, 0;
	mov.u32 	%r1, %ctaid.x;
	mov.u32 	%r2, %ntid.x;
	mov.u32 	%r3, %tid.x;
	mad.lo.s32 	%r4, %r1, %r2, %r3;
	mul.wide.s32 	%rd7, %r4, 8;
	add.s64 	%rd8, %rd4, %rd7;
	ld.global.u64 	%rd9, [%rd8];
	add.s64 	%rd10, %rd3, %rd7;
	ld.global.u64 	%rd11, [%rd10];
	st.local.u64 	[%rd6], %rd9;
	st.local.u64 	[%rd6+8], %rd11;
	st.local.u32 	[%rd6+16], %r4;
	mov.u64 	%rd12, $str;
	cvta.global.u64 	%rd13, %rd12;
	{ // callseq 0, 0
	.param .b64 param0;
	st.param.b64 	[param0], %rd13;
	.param .b64 param1;
	st.param.b64 	[param1], %rd5;
	.param .b32 retval0;
	call.uni (retval0), 
	vprintf, 
	(
	param0, 
	param1
	);
	ld.param.b32 	%r5, [retval0];
	} // callseq 0
	ret;

}


// ===== COMPILED SASS (sm_100) =====

	.target	sm_100

	.elftype	@"ET_EXEC"


//--------------------- .note.nv.tkinfo           --------------------------
	.section	.note.nv.tkinfo,"",@"SHT_NOTE"
	.sectionflags	@"SHF_NOTE_NV_TKINFO"
	.tkinfo
        /*0018*/ 	.word	0x00000002
        /*0030*/ 	.string	""
        /*0030*/ 	.string	"ptxas"
        /*0030*/ 	.string	"Cuda compilation tools, release 13.0, V13.0.88"
        /*0030*/ 	.string	"Build cuda_13.0.r13.0/compiler.36424714_0"
        /*0030*/ 	.string	"-arch sm_100 -m 64 "



//--------------------- .note.nv.cuinfo           --------------------------
	.section	.note.nv.cuinfo,"",@"SHT_NOTE"
	.sectionflags	@"SHF_NOTE_NV_CUINFO"
        /*0018*/ 	.short	0x0002
        /*001a*/ 	.short	0x0064
        /*001c*/ 	.short	0x0082
	.zero		2


//--------------------- .nv.info                  --------------------------
	.section	.nv.info,"",@"SHT_CUDA_INFO"
	.align	4


	//----- nvinfo : EIATTR_REGCOUNT
	.align		4
        /*0000*/ 	.byte	0x04, 0x2f
        /*0002*/ 	.short	(.L_2 - .L_1)
	.align		4
.L_1:
        /*0004*/ 	.word	index@(_Z10check_hashPPciS0_)
        /*0008*/ 	.word	0x00000018


	//----- nvinfo : EIATTR_FRAME_SIZE
	.align		4
.L_2:
        /*000c*/ 	.byte	0x04, 0x11
        /*000e*/ 	.short	(.L_4 - .L_3)
	.align		4
.L_3:
        /*0010*/ 	.word	index@(_Z10check_hashPPciS0_)
        /*0014*/ 	.word	0x00000018


	//----- nvinfo : EIATTR_MIN_STACK_SIZE
	.align		4
.L_4:
        /*0018*/ 	.byte	0x04, 0x12
        /*001a*/ 	.short	(.L_6 - .L_5)
	.align		4
.L_5:
        /*001c*/ 	.word	index@(_Z10check_hashPPciS0_)
        /*0020*/ 	.word	0x00000018
.L_6:


//--------------------- .nv.compat                --------------------------
	.section	.nv.compat,"",@"SHT_CUDA_COMPAT_INFO"
	.align	4
        /*0000*/ 	.byte	0x02, 0x09, 0x00, 0x00, 0x02, 0x02, 0x01, 0x00, 0x02, 0x05, 0x05, 0x00, 0x03, 0x07, 0x01, 0x01
        /*0010*/ 	.byte	0x02, 0x03, 0x00, 0x00, 0x02, 0x06, 0x01, 0x00, 0x04, 0x0b, 0x08, 0x00, 0x09, 0x00, 0x00, 0x00
        /*0020*/ 	.byte	0x00, 0x00, 0x00, 0x00


//--------------------- .nv.info._Z10check_hashPPciS0_ --------------------------
	.section	.nv.info._Z10check_hashPPciS0_,"",@"SHT_CUDA_INFO"
	.sectionflags	@""
	.align	4


	//----- nvinfo : EIATTR_CUDA_API_VERSION
	.align		4
        /*0000*/ 	.byte	0x04, 0x37
        /*0002*/ 	.short	(.L_8 - .L_7)
.L_7:
        /*0004*/ 	.word	0x00000082


	//----- nvinfo : EIATTR_KPARAM_INFO
	.align		4
.L_8:
        /*0008*/ 	.byte	0x04, 0x17
        /*000a*/ 	.short	(.L_10 - .L_9)
.L_9:
        /*000c*/ 	.word	0x00000000
        /*0010*/ 	.short	0x0002
        /*0012*/ 	.short	0x0010
        /*0014*/ 	.byte	0x00, 0xf5, 0x21, 0x00


	//----- nvinfo : EIATTR_KPARAM_INFO
	.align		4
.L_10:
        /*0018*/ 	.byte	0x04, 0x17
        /*001a*/ 	.short	(.L_12 - .L_11)
.L_11:
        /*001c*/ 	.word	0x00000000
        /*0020*/ 	.short	0x0001
        /*0022*/ 	.short	0x0008
        /*0024*/ 	.byte	0x00, 0xf0, 0x11, 0x00


	//----- nvinfo : EIATTR_KPARAM_INFO
	.align		4
.L_12:
        /*0028*/ 	.byte	0x04, 0x17
        /*002a*/ 	.short	(.L_14 - .L_13)
.L_13:
        /*002c*/ 	.word	0x00000000
        /*0030*/ 	.short	0x0000
        /*0032*/ 	.short	0x0000
        /*0034*/ 	.byte	0x00, 0xf5, 0x21, 0x00


	//----- nvinfo : EIATTR_SPARSE_MMA_MASK
	.align		4
.L_14:
        /*0038*/ 	.byte	0x03, 0x50
        /*003a*/ 	.short	0x0000


	//----- nvinfo : EIATTR_MAXREG_COUNT
	.align		4
        /*003c*/ 	.byte	0x03, 0x1b
        /*003e*/ 	.short	0x00ff


	//----- nvinfo : EIATTR_EXTERNS
	.align		4
        /*0040*/ 	.byte	0x04, 0x0f
        /*0042*/ 	.short	(.L_16 - .L_15)


	//   ....[0]....
	.align		4
.L_15:
        /*0044*/ 	.word	index@(vprintf)


	//----- nvinfo : EIATTR_MERCURY_ISA_VERSION
	.align		4
.L_16:
        /*0048*/ 	.byte	0x03, 0x5f
        /*004a*/ 	.short	0x0101


	//----- nvinfo : EIATTR_VRC_CTA_INIT_COUNT
	.align		4
        /*004c*/ 	.byte	0x02, 0x4a
	.zero		1
	.zero		1


	//----- nvinfo : EIATTR_SYSCALL_OFFSETS
	.align		4
        /*0050*/ 	.byte	0x04, 0x46
        /*0052*/ 	.short	(.L_18 - .L_17)


	//   ....[0]....
.L_17:
        /*0054*/ 	.word	0x000001a0


	//----- nvinfo : EIATTR_EXIT_INSTR_OFFSETS
	.align		4
.L_18:
        /*0058*/ 	.byte	0x04, 0x1c
        /*005a*/ 	.short	(.L_20 - .L_19)


	//   ....[0]....
.L_19:
        /*005c*/ 	.word	0x000001b0


	//----- nvinfo : EIATTR_CBANK_PARAM_SIZE
	.align		4
.L_20:
        /*0060*/ 	.byte	0x03, 0x19
        /*0062*/ 	.short	0x0018


	//----- nvinfo : EIATTR_PARAM_CBANK
	.align		4
        /*0064*/ 	.byte	0x04, 0x0a
        /*0066*/ 	.short	(.L_22 - .L_21)
	.align		4
.L_21:
        /*0068*/ 	.word	index@(.nv.constant0._Z10check_hashPPciS0_)
        /*006c*/ 	.short	0x0380
        /*006e*/ 	.short	0x0018


	//----- nvinfo : EIATTR_SW_WAR
	.align		4
.L_22:
        /*0070*/ 	.byte	0x04, 0x36
        /*0072*/ 	.short	(.L_24 - .L_23)
.L_23:
        /*0074*/ 	.word	0x00000008
.L_24:


//--------------------- .nv.callgraph             --------------------------
	.section	.nv.callgraph,"",@"SHT_CUDA_CALLGRAPH"
	.align	4
	.sectionentsize	8
	.align		4
        /*0000*/ 	.word	0x00000000
	.align		4
        /*0004*/ 	.word	0xffffffff
	.align		4
        /*0008*/ 	.word	index@(_Z10check_hashPPciS0_)
	.align		4
        /*000c*/ 	.word	index@(vprintf)
	.align		4
        /*0010*/ 	.word	0x00000000
	.align		4
        /*0014*/ 	.word	0xfffffffe
	.align		4
        /*0018*/ 	.word	0x00000000
	.align		4
        /*001c*/ 	.word	0xfffffffd
	.align		4
        /*0020*/ 	.word	0x00000000
	.align		4
        /*0024*/ 	.word	0xfffffffc


//--------------------- .nv.constant4             --------------------------
	.section	.nv.constant4,"a",@progbits
	.align	8
	.align		8
.nv.constant4:
        /*0000*/ 	.dword	vprintf
	.align		8
        /*0008*/ 	.dword	$str


//--------------------- .text._Z10check_hashPPciS0_ --------------------------
	.section	.text._Z10check_hashPPciS0_,"ax",@progbits
	.align	128
        .global         _Z10check_hashPPciS0_
        .type           _Z10check_hashPPciS0_,@function
        .size           _Z10check_hashPPciS0_,(.L_x_2 - _Z10check_hashPPciS0_)
        .other          _Z10check_hashPPciS0_,@"STO_CUDA_ENTRY STV_DEFAULT"
_Z10check_hashPPciS0_:
.text._Z10check_hashPPciS0_:
[----:B------:R-:W0:Y:S01]  /*0000*/  LDC R1, c[0x0][0x37c] ;  /* 0x0000df00ff017b82 */ /* 0x000e220000000800 */
[----:B------:R-:W1:Y:S01]  /*0010*/  S2R R5, SR_TID.X ;  /* 0x0000000000057919 */ /* 0x000e620000002100 */
[----:B------:R-:W2:Y:S06]  /*0020*/  LDCU UR6, c[0x0][0x2fc] ;  /* 0x00005f80ff0677ac */ /* 0x000eac0008000800 */
[----:B------:R-:W1:Y:S01]  /*0030*/  S2UR UR7, SR_CTAID.X ;  /* 0x00000000000779c3 */ /* 0x000e620000002500 */
[----:B0-----:R-:W-:Y:S01]  /*0040*/  VIADD R1, R1, 0xffffffe8 ;  /* 0xffffffe801017836 */ /* 0x001fe20000000000 */
[----:B------:R-:W0:Y:S06]  /*0050*/  LDCU.64 UR4, c[0x0][0x358] ;  /* 0x00006b00ff0477ac */ /* 0x000e2c0008000a00 */
[----:B------:R-:W3:Y:S08]  /*0060*/  LDC.64 R2, c[0x0][0x390] ;  /* 0x0000e400ff027b82 */ /* 0x000ef00000000a00 */
[----:B------:R-:W4:Y:S01]  /*0070*/  LDC.64 R8, c[0x0][0x380] ;  /* 0x0000e000ff087b82 */ /* 0x000f220000000a00 */
[----:B------:R-:W-:Y:S01]  /*0080*/  MOV R10, 0x0 ;  /* 0x00000000000a7802 */ /* 0x000fe20000000f00 */
[----:B------:R-:W5:Y:S06]  /*0090*/  LDCU.64 UR8, c[0x4][0x8] ;  /* 0x01000100ff0877ac */ /* 0x000f6c0008000a00 */
[----:B------:R-:W1:Y:S02]  /*00a0*/  LDC R0, c[0x0][0x360] ;  /* 0x0000d800ff007b82 */ /* 0x000e640000000800 */
[----:B-1----:R-:W-:-:S04]  /*00b0*/  IMAD R0, R0, UR7, R5 ;  /* 0x0000000700007c24 */ /* 0x002fc8000f8e0205 */
[----:B---3--:R-:W-:-:S04]  /*00c0*/  IMAD.WIDE R2, R0, 0x8, R2 ;  /* 0x0000000800027825 */ /* 0x008fc800078e0202 */
[----:B----4-:R-:W-:Y:S02]  /*00d0*/  IMAD.WIDE R8, R0, 0x8, R8 ;  /* 0x0000000800087825 */ /* 0x010fe400078e0208 */
[----:B0-----:R-:W3:Y:S04]  /*00e0*/  LDG.E.64 R2, desc[UR4][R2.64] ;  /* 0x0000000402027981 */ /* 0x001ee8000c1e1b00 */
[----:B------:R-:W4:Y:S01]  /*00f0*/  LDG.E.64 R8, desc[UR4][R8.64] ;  /* 0x0000000408087981 */ /* 0x000f22000c1e1b00 */
[----:B------:R-:W0:Y:S01]  /*0100*/  LDCU UR4, c[0x0][0x2f8] ;  /* 0x00005f00ff0477ac */ /* 0x000e220008000800 */
[----:B------:R-:W1:Y:S01]  /*0110*/  LDC.64 R10, c[0x4][R10] ;  /* 0x010000000a0a7b82 */ /* 0x000e620000000a00 */
[----:B-----5:R-:W-:Y:S01]  /*0120*/  IMAD.U32 R4, RZ, RZ, UR8 ;  /* 0x00000008ff047e24 */ /* 0x020fe2000f8e00ff */
[----:B------:R0:W-:Y:S01]  /*0130*/  STL [R1+0x10], R0 ;  /* 0x0000100001007387 */ /* 0x0001e20000100800 */
[----:B------:R-:W-:-:S02]  /*0140*/  MOV R5, UR9 ;  /* 0x0000000900057c02 */ /* 0x000fc40008000f00 */
[----:B0-----:R-:W-:-:S04]  /*0150*/  IADD3 R6, P0, PT, R1, UR4, RZ ;  /* 0x0000000401067c10 */ /* 0x001fc8000ff1e0ff */
[----:B--2---:R-:W-:Y:S01]  /*0160*/  IADD3.X R7, PT, PT, RZ, UR6, RZ, P0, !PT ;  /* 0x00000006ff077c10 */ /* 0x004fe200087fe4ff */
[----:B---3--:R0:W-:Y:S04]  /*0170*/  STL.64 [R1], R2 ;  /* 0x0000000201007387 */ /* 0x0081e80000100a00 */
[----:B-1--4-:R0:W-:Y:S04]  /*0180*/  STL.64 [R1+0x8], R8 ;  /* 0x0000080801007387 */ /* 0x0121e80000100a00 */
[----:B------:R-:W-:-:S07]  /*0190*/  LEPC R20, `(.L_x_0) ;  /* 0x000000001014794e */ /* 0x000fce0000000000 */
[----:B0-----:R-:W-:Y:S05]  /*01a0*/  CALL.ABS.NOINC R10 ;  /* 0x000000000a007343 */ /* 0x001fea0003c00000 */
.L_x_0:
[----:B------:R-:W-:Y:S05]  /*01b0*/  EXIT ;  /* 0x000000000000794d */ /* 0x000fea0003800000 */
.L_x_1:
[----:B------:R-:W-:-:S00]  /*01c0*/  BRA `(.L_x_1) ;  /* 0xfffffffc00fc7947 */ /* 0x000fc0000383ffff */
[----:B------:R-:W-:-:S00]  /*01d0*/  NOP ;  /* 0x0000000000007918 */ /* 0x000fc00000000000 */
        /* <DEDUP_REMOVED lines=10> */
.L_x_2:


//--------------------- .nv.global.init           --------------------------
	.section	.nv.global.init,"aw",@progbits
.nv.global.init:
	.type		$str,@object
	.size		$str,(.L_0 - $str)
$str:
        /*0000*/ 	.byte	0x5b, 0x42, 0x6c, 0x6f, 0x63, 0x6b, 0x20, 0x2d, 0x20, 0x25, 0x64, 0x5d, 0x20, 0x43, 0x72, 0x61
        /*0010*/ 	.byte	0x63, 0x6b, 0x69, 0x6e, 0x67, 0x20, 0x68, 0x61, 0x73, 0x68, 0x20, 0x25, 0x73, 0x20, 0x28, 0x25
        /*0020*/ 	.byte	0x64, 0x29, 0x0a, 0x00
.L_0:


//--------------------- .nv.shared.reserved.0     --------------------------
	.section	.nv.shared.reserved.0,"aw",@nobits
	.weak		__nv_reservedSMEM_offset_0_alias
	.size		__nv_reservedSMEM_offset_0_alias, 0, 64
	.other		__nv_reservedSMEM_offset_0_alias,@"STO_CUDA_RESERVED_SHARED STV_DEFAULT"
__nv_reservedSMEM_offset_0_alias:
	.zero		0
	.zero		64


//--------------------- .nv.constant0._Z10check_hashPPciS0_ --------------------------
	.section	.nv.constant0._Z10check_hashPPciS0_,"a",@progbits
	.sectionflags	@""
	.align	4
.nv.constant0._Z10check_hashPPciS0_:
	.zero		920


//--------------------- SYMBOLS --------------------------

	.type		.nv.reservedSmem.offset0,@object
	.size		.nv.reservedSmem.offset0,0x4
	.type		vprintf,@function
